//
// Generated by NVIDIA NVVM Compiler
//
// Compiler Build ID: CL-36424714
// Cuda compilation tools, release 13.0, V13.0.88
// Based on NVVM 20.0.0
//

.version 9.0
.target sm_100
.address_size 64

	// .globl	_Z20f16AtomicOnGlobalMemP6__halfi

.visible .entry _Z20f16AtomicOnGlobalMemP6__halfi(
	.param .u64 .ptr .align 1 _Z20f16AtomicOnGlobalMemP6__halfi_param_0,
	.param .u32 _Z20f16AtomicOnGlobalMemP6__halfi_param_1
)
{
	.reg .pred 	%p<2>;
	.reg .b32 	%r<13>;
	.reg .b64 	%rd<4>;

	ld.param.u64 	%rd1, [_Z20f16AtomicOnGlobalMemP6__halfi_param_0];
	ld.param.u32 	%r2, [_Z20f16AtomicOnGlobalMemP6__halfi_param_1];
	mov.u32 	%r3, %ctaid.x;
	mov.u32 	%r4, %ntid.x;
	mov.u32 	%r5, %tid.x;
	mad.lo.s32 	%r1, %r3, %r4, %r5;
	setp.ge.s32 	%p1, %r1, %r2;
	@%p1 bra 	$L__BB0_2;
	shr.s32 	%r8, %r1, 31;
	shr.u32 	%r9, %r8, 24;
	add.s32 	%r10, %r1, %r9;
	and.b32  	%r11, %r10, -256;
	sub.s32 	%r12, %r1, %r11;
	mul.wide.s32 	%rd3, %r12, 4;
	add.s64 	%rd2, %rd1, %rd3;
	mov.b32 	%r7, 1006632960;
	// begin inline asm
	{ atom.add.noftz.f16x2 %r6,[%rd2],%r7; }

	// end inline asm
$L__BB0_2:
	ret;

}
	// .globl	_Z20f16AtomicOnGlobalMemP13__nv_bfloat16i
.visible .entry _Z20f16AtomicOnGlobalMemP13__nv_bfloat16i(
	.param .u64 .ptr .align 1 _Z20f16AtomicOnGlobalMemP13__nv_bfloat16i_param_0,
	.param .u32 _Z20f16AtomicOnGlobalMemP13__nv_bfloat16i_param_1
)
{
	.reg .pred 	%p<2>;
	.reg .b32 	%r<13>;
	.reg .b64 	%rd<4>;

	ld.param.u64 	%rd1, [_Z20f16AtomicOnGlobalMemP13__nv_bfloat16i_param_0];
	ld.param.u32 	%r2, [_Z20f16AtomicOnGlobalMemP13__nv_bfloat16i_param_1];
	mov.u32 	%r3, %ctaid.x;
	mov.u32 	%r4, %ntid.x;
	mov.u32 	%r5, %tid.x;
	mad.lo.s32 	%r1, %r3, %r4, %r5;
	setp.ge.s32 	%p1, %r1, %r2;
	@%p1 bra 	$L__BB1_2;
	shr.s32 	%r8, %r1, 31;
	shr.u32 	%r9, %r8, 24;
	add.s32 	%r10, %r1, %r9;
	and.b32  	%r11, %r10, -256;
	sub.s32 	%r12, %r1, %r11;
	mul.wide.s32 	%rd3, %r12, 4;
	add.s64 	%rd2, %rd1, %rd3;
	mov.b32 	%r7, 1065353216;
	// begin inline asm
	{ atom.add.noftz.bf16x2 %r6,[%rd2],%r7; }

	// end inline asm
$L__BB1_2:
	ret;

}


// ===== COMPILED SASS (sm_100) =====

	.target	sm_100

	.elftype	@"ET_EXEC"


//--------------------- .note.nv.tkinfo           --------------------------
	.section	.note.nv.tkinfo,"",@"SHT_NOTE"
	.sectionflags	@"SHF_NOTE_NV_TKINFO"
	.tkinfo
        /*0018*/ 	.word	0x00000002
        /*0030*/ 	.string	""
        /*0030*/ 	.string	"ptxas"
        /*0030*/ 	.string	"Cuda compilation tools, release 13.0, V13.0.88"
        /*0030*/ 	.string	"Build cuda_13.0.r13.0/compiler.36424714_0"
        /*0030*/ 	.string	"-arch sm_100 -m 64 "



//--------------------- .note.nv.cuinfo           --------------------------
	.section	.note.nv.cuinfo,"",@"SHT_NOTE"
	.sectionflags	@"SHF_NOTE_NV_CUINFO"
        /*0018*/ 	.short	0x0002
        /*001a*/ 	.short	0x0064
        /*001c*/ 	.short	0x0082
	.zero		2


//--------------------- .nv.info                  --------------------------
	.section	.nv.info,"",@"SHT_CUDA_INFO"
	.align	4


	//----- nvinfo : EIATTR_REGCOUNT
	.align		4
        /*0000*/ 	.byte	0x04, 0x2f
        /*0002*/ 	.short	(.L_1 - .L_0)
	.align		4
.L_0:
        /*0004*/ 	.word	index@(_Z20f16AtomicOnGlobalMemP6__halfi)
        /*0008*/ 	.word	0x0000000a


	//----- nvinfo : EIATTR_FRAME_SIZE
	.align		4
.L_1:
        /*000c*/ 	.byte	0x04, 0x11
        /*000e*/ 	.short	(.L_3 - .L_2)
	.align		4
.L_2:
        /*0010*/ 	.word	index@(_Z20f16AtomicOnGlobalMemP6__halfi)
        /*0014*/ 	.word	0x00000000


	//----- nvinfo : EIATTR_REGCOUNT
	.align		4
.L_3:
        /*0018*/ 	.byte	0x04, 0x2f
        /*001a*/ 	.short	(.L_5 - .L_4)
	.align		4
.L_4:
        /*001c*/ 	.word	index@(_Z20f16AtomicOnGlobalMemP13__nv_bfloat16i)
        /*0020*/ 	.word	0x0000000a


	//----- nvinfo : EIATTR_FRAME_SIZE
	.align		4
.L_5:
        /*0024*/ 	.byte	0x04, 0x11
        /*0026*/ 	.short	(.L_7 - .L_6)
	.align		4
.L_6:
        /*0028*/ 	.word	index@(_Z20f16AtomicOnGlobalMemP13__nv_bfloat16i)
        /*002c*/ 	.word	0x00000000


	//----- nvinfo : EIATTR_MIN_STACK_SIZE
	.align		4
.L_7:
        /*0030*/ 	.byte	0x04, 0x12
        /*0032*/ 	.short	(.L_9 - .L_8)
	.align		4
.L_8:
        /*0034*/ 	.word	index@(_Z20f16AtomicOnGlobalMemP13__nv_bfloat16i)
        /*0038*/ 	.word	0x00000000


	//----- nvinfo : EIATTR_MIN_STACK_SIZE
	.align		4
.L_9:
        /*003c*/ 	.byte	0x04, 0x12
        /*003e*/ 	.short	(.L_11 - .L_10)
	.align		4
.L_10:
        /*0040*/ 	.word	index@(_Z20f16AtomicOnGlobalMemP6__halfi)
        /*0044*/ 	.word	0x00000000
.L_11:


//--------------------- .nv.compat                --------------------------
	.section	.nv.compat,"",@"SHT_CUDA_COMPAT_INFO"
	.align	4
        /*0000*/ 	.byte	0x02, 0x09, 0x00, 0x00, 0x02, 0x02, 0x01, 0x00, 0x02, 0x05, 0x05, 0x00, 0x03, 0x07, 0x01, 0x01
        /*0010*/ 	.byte	0x02, 0x03, 0x00, 0x00, 0x02, 0x06, 0x01, 0x00, 0x04, 0x0b, 0x08, 0x00, 0x09, 0x00, 0x00, 0x00
        /*0020*/ 	.byte	0x00, 0x00, 0x00, 0x00


//--------------------- .nv.info._Z20f16AtomicOnGlobalMemP13__nv_bfloat16i --------------------------
	.section	.nv.info._Z20f16AtomicOnGlobalMemP13__nv_bfloat16i,"",@"SHT_CUDA_INFO"
	.sectionflags	@""
	.align	4


	//----- nvinfo : EIATTR_CUDA_API_VERSION
	.align		4
        /*0000*/ 	.byte	0x04, 0x37
        /*0002*/ 	.short	(.L_13 - .L_12)
.L_12:
        /*0004*/ 	.word	0x00000082


	//----- nvinfo : EIATTR_KPARAM_INFO
	.align		4
.L_13:
        /*0008*/ 	.byte	0x04, 0x17
        /*000a*/ 	.short	(.L_15 - .L_14)
.L_14:
        /*000c*/ 	.word	0x00000000
        /*0010*/ 	.short	0x0001
        /*0012*/ 	.short	0x0008
        /*0014*/ 	.byte	0x00, 0xf0, 0x11, 0x00


	//----- nvinfo : EIATTR_KPARAM_INFO
	.align		4
.L_15:
        /*0018*/ 	.byte	0x04, 0x17
        /*001a*/ 	.short	(.L_17 - .L_16)
.L_16:
        /*001c*/ 	.word	0x00000000
        /*0020*/ 	.short	0x0000
        /*0022*/ 	.short	0x0000
        /*0024*/ 	.byte	0x00, 0xf5, 0x21, 0x00


	//----- nvinfo : EIATTR_SPARSE_MMA_MASK
	.align		4
.L_17:
        /*0028*/ 	.byte	0x03, 0x50
        /*002a*/ 	.short	0x0000


	//----- nvinfo : EIATTR_MAXREG_COUNT
	.align		4
        /*002c*/ 	.byte	0x03, 0x1b
        /*002e*/ 	.short	0x00ff


	//----- nvinfo : EIATTR_MERCURY_ISA_VERSION
	.align		4
        /*0030*/ 	.byte	0x03, 0x5f
        /*0032*/ 	.short	0x0101


	//----- nvinfo : EIATTR_VRC_CTA_INIT_COUNT
	.align		4
        /*0034*/ 	.byte	0x02, 0x4a
	.zero		1
	.zero		1


	//----- nvinfo : EIATTR_EXIT_INSTR_OFFSETS
	.align		4
        /*0038*/ 	.byte	0x04, 0x1c
        /*003a*/ 	.short	(.L_19 - .L_18)


	//   ....[0]....
.L_18:
        /*003c*/ 	.word	0x00000070


	//   ....[1]....
        /*0040*/ 	.word	0x00000110


	//   ....[2]....
        /*0044*/ 	.word	0x000001b0


	//   ....[3]....
        /*0048*/ 	.word	0x000001f0


	//----- nvinfo : EIATTR_CRS_STACK_SIZE
	.align		4
.L_19:
        /*004c*/ 	.byte	0x04, 0x1e
        /*004e*/ 	.short	(.L_21 - .L_20)
.L_20:
        /*0050*/ 	.word	0x00000000


	//----- nvinfo : EIATTR_CBANK_PARAM_SIZE
	.align		4
.L_21:
        /*0054*/ 	.byte	0x03, 0x19
        /*0056*/ 	.short	0x000c


	//----- nvinfo : EIATTR_PARAM_CBANK
	.align		4
        /*0058*/ 	.byte	0x04, 0x0a
        /*005a*/ 	.short	(.L_23 - .L_22)
	.align		4
.L_22:
        /*005c*/ 	.word	index@(.nv.constant0._Z20f16AtomicOnGlobalMemP13__nv_bfloat16i)
        /*0060*/ 	.short	0x0380
        /*0062*/ 	.short	0x000c


	//----- nvinfo : EIATTR_SW_WAR
	.align		4
.L_23:
        /*0064*/ 	.byte	0x04, 0x36
        /*0066*/ 	.short	(.L_25 - .L_24)
.L_24:
        /*0068*/ 	.word	0x00000008
.L_25:


//--------------------- .nv.info._Z20f16AtomicOnGlobalMemP6__halfi --------------------------
	.section	.nv.info._Z20f16AtomicOnGlobalMemP6__halfi,"",@"SHT_CUDA_INFO"
	.sectionflags	@""
	.align	4


	//----- nvinfo : EIATTR_CUDA_API_VERSION
	.align		4
        /*0000*/ 	.byte	0x04, 0x37
        /*0002*/ 	.short	(.L_27 - .L_26)
.L_26:
        /*0004*/ 	.word	0x00000082


	//----- nvinfo : EIATTR_KPARAM_INFO
	.align		4
.L_27:
        /*0008*/ 	.byte	0x04, 0x17
        /*000a*/ 	.short	(.L_29 - .L_28)
.L_28:
        /*000c*/ 	.word	0x00000000
        /*0010*/ 	.short	0x0001
        /*0012*/ 	.short	0x0008
        /*0014*/ 	.byte	0x00, 0xf0, 0x11, 0x00


	//----- nvinfo : EIATTR_KPARAM_INFO
	.align		4
.L_29:
        /*0018*/ 	.byte	0x04, 0x17
        /*001a*/ 	.short	(.L_31 - .L_30)
.L_30:
        /*001c*/ 	.word	0x00000000
        /*0020*/ 	.short	0x0000
        /*0022*/ 	.short	0x0000
        /*0024*/ 	.byte	0x00, 0xf5, 0x21, 0x00


	//----- nvinfo : EIATTR_SPARSE_MMA_MASK
	.align		4
.L_31:
        /*0028*/ 	.byte	0x03, 0x50
        /*002a*/ 	.short	0x0000


	//----- nvinfo : EIATTR_MAXREG_COUNT
	.align		4
        /*002c*/ 	.byte	0x03, 0x1b
        /*002e*/ 	.short	0x00ff


	//----- nvinfo : EIATTR_MERCURY_ISA_VERSION
	.align		4
        /*0030*/ 	.byte	0x03, 0x5f
        /*0032*/ 	.short	0x0101


	//----- nvinfo : EIATTR_VRC_CTA_INIT_COUNT
	.align		4
        /*0034*/ 	.byte	0x02, 0x4a
	.zero		1
	.zero		1


	//----- nvinfo : EIATTR_EXIT_INSTR_OFFSETS
	.align		4
        /*0038*/ 	.byte	0x04, 0x1c
        /*003a*/ 	.short	(.L_33 - .L_32)


	//   ....[0]....
.L_32:
        /*003c*/ 	.word	0x00000070


	//   ....[1]....
        /*0040*/ 	.word	0x00000110


	//   ....[2]....
        /*0044*/ 	.word	0x000001b0


	//   ....[3]....
        /*0048*/ 	.word	0x000001f0


	//----- nvinfo : EIATTR_CRS_STACK_SIZE
	.align		4
.L_33:
        /*004c*/ 	.byte	0x04, 0x1e
        /*004e*/ 	.short	(.L_35 - .L_34)
.L_34:
        /*0050*/ 	.word	0x00000000


	//----- nvinfo : EIATTR_CBANK_PARAM_SIZE
	.align		4
.L_35:
        /*0054*/ 	.byte	0x03, 0x19
        /*0056*/ 	.short	0x000c


	//----- nvinfo : EIATTR_PARAM_CBANK
	.align		4
        /*0058*/ 	.byte	0x04, 0x0a
        /*005a*/ 	.short	(.L_37 - .L_36)
	.align		4
.L_36:
        /*005c*/ 	.word	index@(.nv.constant0._Z20f16AtomicOnGlobalMemP6__halfi)
        /*0060*/ 	.short	0x0380
        /*0062*/ 	.short	0x000c


	//----- nvinfo : EIATTR_SW_WAR
	.align		4
.L_37:
        /*0064*/ 	.byte	0x04, 0x36
        /*0066*/ 	.short	(.L_39 - .L_38)
.L_38:
        /*0068*/ 	.word	0x00000008
.L_39:


//--------------------- .nv.callgraph             --------------------------
	.section	.nv.callgraph,"",@"SHT_CUDA_CALLGRAPH"
	.align	4
	.sectionentsize	8
	.align		4
        /*0000*/ 	.word	0x00000000
	.align		4
        /*0004*/ 	.word	0xffffffff
	.align		4
        /*0008*/ 	.word	0x00000000
	.align		4
        /*000c*/ 	.word	0xfffffffe
	.align		4
        /*0010*/ 	.word	0x00000000
	.align		4
        /*0014*/ 	.word	0xfffffffd
	.align		4
        /*0018*/ 	.word	0x00000000
	.align		4
        /*001c*/ 	.word	0xfffffffc


//--------------------- .text._Z20f16AtomicOnGlobalMemP13__nv_bfloat16i --------------------------
	.section	.text._Z20f16AtomicOnGlobalMemP13__nv_bfloat16i,"ax",@progbits
	.align	128
        .global         _Z20f16AtomicOnGlobalMemP13__nv_bfloat16i
        .type           _Z20f16AtomicOnGlobalMemP13__nv_bfloat16i,@function
        .size           _Z20f16AtomicOnGlobalMemP13__nv_bfloat16i,(.L_x_6 - _Z20f16AtomicOnGlobalMemP13__nv_bfloat16i)
        .other          _Z20f16AtomicOnGlobalMemP13__nv_bfloat16i,@"STO_CUDA_ENTRY STV_DEFAULT"
_Z20f16AtomicOnGlobalMemP13__nv_bfloat16i:
.text._Z20f16AtomicOnGlobalMemP13__nv_bfloat16i:
[----:B------:R-:W-:Y:S01]  /*0000*/  LDC R1, c[0x0][0x37c] ;  /* 0x0000df00ff017b82 */ /* 0x000fe20000000800 */
[----:B------:R-:W0:Y:S07]  /*0010*/  S2R R3, SR_TID.X ;  /* 0x0000000000037919 */ /* 0x000e2e0000002100 */
[----:B------:R-:W0:Y:S01]  /*0020*/  S2UR UR4, SR_CTAID.X ;  /* 0x00000000000479c3 */ /* 0x000e220000002500 */
[----:B------:R-:W1:Y:S07]  /*0030*/  LDCU UR5, c[0x0][0x388] ;  /* 0x00007100ff0577ac */ /* 0x000e6e0008000800 */
[----:B------:R-:W0:Y:S02]  /*0040*/  LDC R0, c[0x0][0x360] ;  /* 0x0000d800ff007b82 */ /* 0x000e240000000800 */
[----:B0-----:R-:W-:-:S05]  /*0050*/  IMAD R0, R0, UR4, R3 ;  /* 0x0000000400007c24 */ /* 0x001fca000f8e0203 */
[----:B-1----:R-:W-:-:S13]  /*0060*/  ISETP.GE.AND P0, PT, R0, UR5, PT ;  /* 0x0000000500007c0c */ /* 0x002fda000bf06270 */
[----:B------:R-:W-:Y:S05]  /*0070*/  @P0 EXIT ;  /* 0x000000000000094d */ /* 0x000fea0003800000 */
[----:B------:R-:W0:Y:S01]  /*0080*/  LDC.64 R2, c[0x0][0x380] ;  /* 0x0000e000ff027b82 */ /* 0x000e220000000a00 */
[----:B------:R-:W-:Y:S01]  /*0090*/  SHF.R.S32.HI R5, RZ, 0x1f, R0 ;  /* 0x0000001fff057819 */ /* 0x000fe20000011400 */
[----:B------:R-:W1:Y:S01]  /*00a0*/  LDCU.64 UR4, c[0x0][0x358] ;  /* 0x00006b00ff0477ac */ /* 0x000e620008000a00 */
[----:B------:R-:W-:Y:S02]  /*00b0*/  HFMA2 R7, -RZ, RZ, 1.875, 0 ;  /* 0x3f800000ff077431 */ /* 0x000fe400000001ff */
[----:B------:R-:W-:-:S04]  /*00c0*/  LEA.HI R5, R5, R0, RZ, 0x8 ;  /* 0x0000000005057211 */ /* 0x000fc800078f40ff */
[----:B------:R-:W-:-:S05]  /*00d0*/  LOP3.LUT R5, R5, 0xffffff00, RZ, 0xc0, !PT ;  /* 0xffffff0005057812 */ /* 0x000fca00078ec0ff */
[----:B------:R-:W-:-:S04]  /*00e0*/  IMAD.IADD R5, R0, 0x1, -R5 ;  /* 0x0000000100057824 */ /* 0x000fc800078e0a05 */
[----:B0-----:R-:W-:-:S05]  /*00f0*/  IMAD.WIDE R2, R5, 0x4, R2 ;  /* 0x0000000405027825 */ /* 0x001fca00078e0202 */
[----:B-1----:R0:W-:Y:S02]  /*0100*/  ATOM.E.ADD.BF16x2.RN.STRONG.GPU P0, RZ, desc[UR4][R2.64], R7 ;  /* 0x8000000702ff79a2 */ /* 0x0021e4000c10e704 */
[----:B0-----:R-:W-:Y:S05]  /*0110*/  @P0 EXIT ;  /* 0x000000000000094d */ /* 0x001fea0003800000 */
[----:B------:R-:W0:Y:S02]  /*0120*/  QSPC.E.S P0, RZ, [R2] ;  /* 0x0000000002ff73aa */ /* 0x000e240000000500 */
[----:B0-----:R-:W-:Y:S05]  /*0130*/  @!P0 BRA `(.L_x_0) ;  /* 0x0000000000208947 */ /* 0x001fea0003800000 */
[----:B------:R-:W-:-:S07]  /*0140*/  MOV R2, R2 ;  /* 0x0000000200027202 */ /* 0x000fce0000000f00 */
.L_x_1:
[----:B------:R-:W0:Y:S02]  /*0150*/  LDS R4, [R2] ;  /* 0x0000000002047984 */ /* 0x000e240000000800 */
[C---:B0-----:R-:W-:Y:S02]  /*0160*/  HADD2.BF16_V2 R0, R4.reuse.H1_H1, 1, 1 ;  /* 0x3f803f8004007430 */ /* 0x041fe40000200c00 */
[----:B------:R-:W-:-:S05]  /*0170*/  HADD2.BF16_V2 R5, R4.H0_H0, RZ.H0_H0 ;  /* 0x200000ff04057230 */ /* 0x000fca0000200800 */
[----:B------:R-:W-:-:S05]  /*0180*/  PRMT R5, R5, 0x5410, R0 ;  /* 0x0000541005057816 */ /* 0x000fca0000000000 */
[----:B------:R-:W0:Y:S02]  /*0190*/  ATOMS.CAST.SPIN P0, [R2], R4, R5 ;  /* 0x000000040200758d */ /* 0x000e240001800005 */
[----:B0-----:R-:W-:Y:S05]  /*01a0*/  @!P0 BRA `(.L_x_1) ;  /* 0xfffffffc00e88947 */ /* 0x001fea000383ffff */
[----:B------:R-:W-:Y:S05]  /*01b0*/  EXIT ;  /* 0x000000000000794d */ /* 0x000fea0003800000 */
.L_x_0:
[----:B------:R-:W2:Y:S02]  /*01c0*/  LD.E R0, desc[UR4][R2.64] ;  /* 0x0000000402007980 */ /* 0x000ea4000c101900 */
[----:B--2---:R-:W-:-:S05]  /*01d0*/  VIADD R5, R0, 0x3f800000 ;  /* 0x3f80000000057836 */ /* 0x004fca0000000000 */
[----:B------:R-:W-:Y:S01]  /*01e0*/  ST.E desc[UR4][R2.64], R5 ;  /* 0x0000000502007985 */ /* 0x000fe2000c101904 */
[----:B------:R-:W-:Y:S05]  /*01f0*/  EXIT ;  /* 0x000000000000794d */ /* 0x000fea0003800000 */
.L_x_2:
[----:B------:R-:W-:-:S00]  /*0200*/  BRA `(.L_x_2) ;  /* 0xfffffffc00fc7947 */ /* 0x000fc0000383ffff */
[----:B------:R-:W-:-:S00]  /*0210*/  NOP ;  /* 0x0000000000007918 */ /* 0x000fc00000000000 */
        /* <DEDUP_REMOVED lines=14> */
.L_x_6:


//--------------------- .text._Z20f16AtomicOnGlobalMemP6__halfi --------------------------
	.section	.text._Z20f16AtomicOnGlobalMemP6__halfi,"ax",@progbits
	.align	128
        .global         _Z20f16AtomicOnGlobalMemP6__halfi
        .type           _Z20f16AtomicOnGlobalMemP6__halfi,@function
        .size           _Z20f16AtomicOnGlobalMemP6__halfi,(.L_x_7 - _Z20f16AtomicOnGlobalMemP6__halfi)
        .other          _Z20f16AtomicOnGlobalMemP6__halfi,@"STO_CUDA_ENTRY STV_DEFAULT"
_Z20f16AtomicOnGlobalMemP6__halfi:
.text._Z20f16AtomicOnGlobalMemP6__halfi:
        /* <DEDUP_REMOVED lines=11> */
[----:B------:R-:W-:Y:S02]  /*00b0*/  HFMA2 R7, -RZ, RZ, 1, 0 ;  /* 0x3c000000ff077431 */ /* 0x000fe400000001ff */
[----:B------:R-:W-:-:S04]  /*00c0*/  LEA.HI R5, R5, R0, RZ, 0x8 ;  /* 0x0000000005057211 */ /* 0x000fc800078f40ff */
[----:B------:R-:W-:-:S05]  /*00d0*/  LOP3.LUT R5, R5, 0xffffff00, RZ, 0xc0, !PT ;  /* 0xffffff0005057812 */ /* 0x000fca00078ec0ff */
[----:B------:R-:W-:-:S04]  /*00e0*/  IMAD.IADD R5, R0, 0x1, -R5 ;  /* 0x0000000100057824 */ /* 0x000fc800078e0a05 */
[----:B0-----:R-:W-:-:S05]  /*00f0*/  IMAD.WIDE R2, R5, 0x4, R2 ;  /* 0x0000000405027825 */ /* 0x001fca00078e0202 */
[----:B-1----:R0:W-:Y:S02]  /*0100*/  ATOM.E.ADD.F16x2.RN.STRONG.GPU P0, RZ, desc[UR4][R2.64], R7 ;  /* 0x8000000702ff79a2 */ /* 0x0021e4000c10e104 */
[----:B0-----:R-:W-:Y:S05]  /*0110*/  @P0 EXIT ;  /* 0x000000000000094d */ /* 0x001fea0003800000 */
[----:B------:R-:W0:Y:S02]  /*0120*/  QSPC.E.S P0, RZ, [R2] ;  /* 0x0000000002ff73aa */ /* 0x000e240000000500 */
[----:B0-----:R-:W-:Y:S05]  /*0130*/  @!P0 BRA `(.L_x_3) ;  /* 0x0000000000208947 */ /* 0x001fea0003800000 */
[----:B------:R-:W-:-:S07]  /*0140*/  MOV R2, R2 ;  /* 0x0000000200027202 */ /* 0x000fce0000000f00 */
.L_x_4:
[----:B------:R-:W0:Y:S02]  /*0150*/  LDS R4, [R2] ;  /* 0x0000000002047984 */ /* 0x000e240000000800 */
[C---:B0-----:R-:W-:Y:S02]  /*0160*/  HADD2 R0, R4.reuse.H1_H1, 1, 1 ;  /* 0x3c003c0004007430 */ /* 0x041fe40000000c00 */
[----:B------:R-:W-:-:S05]  /*0170*/  HADD2 R5, R4.H0_H0, RZ.H0_H0 ;  /* 0x200000ff04057230 */ /* 0x000fca0000000800 */
[----:B------:R-:W-:-:S05]  /*0180*/  PRMT R5, R5, 0x5410, R0 ;  /* 0x0000541005057816 */ /* 0x000fca0000000000 */
[----:B------:R-:W0:Y:S02]  /*0190*/  ATOMS.CAST.SPIN P0, [R2], R4, R5 ;  /* 0x000000040200758d */ /* 0x000e240001800005 */
[----:B0-----:R-:W-:Y:S05]  /*01a0*/  @!P0 BRA `(.L_x_4) ;  /* 0xfffffffc00e88947 */ /* 0x001fea000383ffff */
[----:B------:R-:W-:Y:S05]  /*01b0*/  EXIT ;  /* 0x000000000000794d */ /* 0x000fea0003800000 */
.L_x_3:
[----:B------:R-:W2:Y:S02]  /*01c0*/  LD.E R0, desc[UR4][R2.64] ;  /* 0x0000000402007980 */ /* 0x000ea4000c101900 */
[----:B--2---:R-:W-:-:S05]  /*01d0*/  VIADD R5, R0, 0x3c000000 ;  /* 0x3c00000000057836 */ /* 0x004fca0000000000 */
[----:B------:R-:W-:Y:S01]  /*01e0*/  ST.E desc[UR4][R2.64], R5 ;  /* 0x0000000502007985 */ /* 0x000fe2000c101904 */
[----:B------:R-:W-:Y:S05]  /*01f0*/  EXIT ;  /* 0x000000000000794d */ /* 0x000fea0003800000 */
.L_x_5:
        /* <DEDUP_REMOVED lines=16> */
.L_x_7:


//--------------------- .nv.shared.reserved.0     --------------------------
	.section	.nv.shared.reserved.0,"aw",@nobits
	.weak		__nv_reservedSMEM_offset_0_alias
	.size		__nv_reservedSMEM_offset_0_alias, 0, 64
	.other		__nv_reservedSMEM_offset_0_alias,@"STO_CUDA_RESERVED_SHARED STV_DEFAULT"
__nv_reservedSMEM_offset_0_alias:
	.zero		0
	.zero		64


//--------------------- .nv.constant0._Z20f16AtomicOnGlobalMemP13__nv_bfloat16i --------------------------
	.section	.nv.constant0._Z20f16AtomicOnGlobalMemP13__nv_bfloat16i,"a",@progbits
	.sectionflags	@""
	.align	4
.nv.constant0._Z20f16AtomicOnGlobalMemP13__nv_bfloat16i:
	.zero		908


//--------------------- .nv.constant0._Z20f16AtomicOnGlobalMemP6__halfi --------------------------
	.section	.nv.constant0._Z20f16AtomicOnGlobalMemP6__halfi,"a",@progbits
	.sectionflags	@""
	.align	4
.nv.constant0._Z20f16AtomicOnGlobalMemP6__halfi:
	.zero		908


//--------------------- SYMBOLS --------------------------

	.type		.nv.reservedSmem.offset0,@object
	.size		.nv.reservedSmem.offset0,0x4
